//
// Generated by NVIDIA NVVM Compiler
//
// Compiler Build ID: CL-36424714
// Cuda compilation tools, release 13.0, V13.0.88
// Based on NVVM 20.0.0
//

.version 9.0
.target sm_100
.address_size 64

	// .globl	_Z7dotProdiPfS_S_
// _ZZ20dotProdWithSharedMemiPfS_S_E5cache has been demoted

.visible .entry _Z7dotProdiPfS_S_(
	.param .u32 _Z7dotProdiPfS_S__param_0,
	.param .u64 .ptr .align 1 _Z7dotProdiPfS_S__param_1,
	.param .u64 .ptr .align 1 _Z7dotProdiPfS_S__param_2,
	.param .u64 .ptr .align 1 _Z7dotProdiPfS_S__param_3
)
{
	.reg .pred 	%p<3>;
	.reg .b32 	%r<11>;
	.reg .b32 	%f<10>;
	.reg .b64 	%rd<12>;

	ld.param.u32 	%r6, [_Z7dotProdiPfS_S__param_0];
	ld.param.u64 	%rd3, [_Z7dotProdiPfS_S__param_1];
	ld.param.u64 	%rd4, [_Z7dotProdiPfS_S__param_2];
	ld.param.u64 	%rd5, [_Z7dotProdiPfS_S__param_3];
	mov.u32 	%r7, %tid.x;
	mov.u32 	%r1, %ntid.x;
	mov.u32 	%r8, %ctaid.x;
	mad.lo.s32 	%r2, %r1, %r8, %r7;
	setp.ge.u32 	%p1, %r2, %r6;
	mov.f32 	%f9, 0f00000000;
	@%p1 bra 	$L__BB0_3;
	mov.u32 	%r9, %nctaid.x;
	mul.lo.s32 	%r3, %r1, %r9;
	cvta.to.global.u64 	%rd1, %rd3;
	cvta.to.global.u64 	%rd2, %rd4;
	mov.f32 	%f9, 0f00000000;
	mov.u32 	%r10, %r2;
$L__BB0_2:
	mul.wide.u32 	%rd6, %r10, 4;
	add.s64 	%rd7, %rd1, %rd6;
	ld.global.f32 	%f6, [%rd7];
	add.s64 	%rd8, %rd2, %rd6;
	ld.global.f32 	%f7, [%rd8];
	fma.rn.f32 	%f9, %f6, %f7, %f9;
	add.s32 	%r10, %r10, %r3;
	setp.lt.u32 	%p2, %r10, %r6;
	@%p2 bra 	$L__BB0_2;
$L__BB0_3:
	cvta.to.global.u64 	%rd9, %rd5;
	bar.sync 	0;
	mul.wide.u32 	%rd10, %r2, 4;
	add.s64 	%rd11, %rd9, %rd10;
	st.global.f32 	[%rd11], %f9;
	ret;

}
	// .globl	_Z20dotProdWithSharedMemiPfS_S_
.visible .entry _Z20dotProdWithSharedMemiPfS_S_(
	.param .u32 _Z20dotProdWithSharedMemiPfS_S__param_0,
	.param .u64 .ptr .align 1 _Z20dotProdWithSharedMemiPfS_S__param_1,
	.param .u64 .ptr .align 1 _Z20dotProdWithSharedMemiPfS_S__param_2,
	.param .u64 .ptr .align 1 _Z20dotProdWithSharedMemiPfS_S__param_3
)
{
	.reg .pred 	%p<7>;
	.reg .b32 	%r<19>;
	.reg .b32 	%f<14>;
	.reg .b64 	%rd<12>;
	// demoted variable
	.shared .align 4 .b8 _ZZ20dotProdWithSharedMemiPfS_S_E5cache[1024];
	ld.param.u32 	%r11, [_Z20dotProdWithSharedMemiPfS_S__param_0];
	ld.param.u64 	%rd3, [_Z20dotProdWithSharedMemiPfS_S__param_1];
	ld.param.u64 	%rd4, [_Z20dotProdWithSharedMemiPfS_S__param_2];
	ld.param.u64 	%rd5, [_Z20dotProdWithSharedMemiPfS_S__param_3];
	mov.u32 	%r1, %tid.x;
	mov.u32 	%r18, %ntid.x;
	mov.u32 	%r3, %ctaid.x;
	mad.lo.s32 	%r17, %r18, %r3, %r1;
	setp.ge.u32 	%p1, %r17, %r11;
	mov.f32 	%f13, 0f00000000;
	@%p1 bra 	$L__BB1_3;
	mov.u32 	%r12, %nctaid.x;
	mul.lo.s32 	%r5, %r18, %r12;
	cvta.to.global.u64 	%rd1, %rd3;
	cvta.to.global.u64 	%rd2, %rd4;
	mov.f32 	%f13, 0f00000000;
$L__BB1_2:
	mul.wide.u32 	%rd6, %r17, 4;
	add.s64 	%rd7, %rd1, %rd6;
	ld.global.f32 	%f6, [%rd7];
	add.s64 	%rd8, %rd2, %rd6;
	ld.global.f32 	%f7, [%rd8];
	fma.rn.f32 	%f13, %f6, %f7, %f13;
	add.s32 	%r17, %r17, %r5;
	setp.lt.u32 	%p2, %r17, %r11;
	@%p2 bra 	$L__BB1_2;
$L__BB1_3:
	shl.b32 	%r13, %r1, 2;
	mov.u32 	%r14, _ZZ20dotProdWithSharedMemiPfS_S_E5cache;
	add.s32 	%r8, %r14, %r13;
	st.shared.f32 	[%r8], %f13;
	bar.sync 	0;
	setp.lt.u32 	%p3, %r18, 2;
	@%p3 bra 	$L__BB1_7;
$L__BB1_4:
	shr.u32 	%r10, %r18, 1;
	setp.ge.u32 	%p4, %r1, %r10;
	@%p4 bra 	$L__BB1_6;
	shl.b32 	%r15, %r10, 2;
	add.s32 	%r16, %r8, %r15;
	ld.shared.f32 	%f8, [%r16];
	ld.shared.f32 	%f9, [%r8];
	add.f32 	%f10, %f8, %f9;
	st.shared.f32 	[%r8], %f10;
$L__BB1_6:
	bar.sync 	0;
	setp.gt.u32 	%p5, %r18, 3;
	mov.u32 	%r18, %r10;
	@%p5 bra 	$L__BB1_4;
$L__BB1_7:
	setp.ne.s32 	%p6, %r1, 0;
	@%p6 bra 	$L__BB1_9;
	ld.shared.f32 	%f11, [_ZZ20dotProdWithSharedMemiPfS_S_E5cache];
	cvta.to.global.u64 	%rd9, %rd5;
	mul.wide.u32 	%rd10, %r3, 4;
	add.s64 	%rd11, %rd9, %rd10;
	st.global.f32 	[%rd11], %f11;
$L__BB1_9:
	ret;

}


// ===== COMPILED SASS (sm_100) =====

	.target	sm_100

	.elftype	@"ET_EXEC"


//--------------------- .note.nv.tkinfo           --------------------------
	.section	.note.nv.tkinfo,"",@"SHT_NOTE"
	.sectionflags	@"SHF_NOTE_NV_TKINFO"
	.tkinfo
        /*0018*/ 	.word	0x00000002
        /*0030*/ 	.string	""
        /*0030*/ 	.string	"ptxas"
        /*0030*/ 	.string	"Cuda compilation tools, release 13.0, V13.0.88"
        /*0030*/ 	.string	"Build cuda_13.0.r13.0/compiler.36424714_0"
        /*0030*/ 	.string	"-arch sm_100 -m 64 "



//--------------------- .note.nv.cuinfo           --------------------------
	.section	.note.nv.cuinfo,"",@"SHT_NOTE"
	.sectionflags	@"SHF_NOTE_NV_CUINFO"
        /*0018*/ 	.short	0x0002
        /*001a*/ 	.short	0x0064
        /*001c*/ 	.short	0x0082
	.zero		2


//--------------------- .nv.info                  --------------------------
	.section	.nv.info,"",@"SHT_CUDA_INFO"
	.align	4


	//----- nvinfo : EIATTR_REGCOUNT
	.align		4
        /*0000*/ 	.byte	0x04, 0x2f
        /*0002*/ 	.short	(.L_1 - .L_0)
	.align		4
.L_0:
        /*0004*/ 	.word	index@(_Z7dotProdiPfS_S_)
        /*0008*/ 	.word	0x00000012


	//----- nvinfo : EIATTR_FRAME_SIZE
	.align		4
.L_1:
        /*000c*/ 	.byte	0x04, 0x11
        /*000e*/ 	.short	(.L_3 - .L_2)
	.align		4
.L_2:
        /*0010*/ 	.word	index@(_Z7dotProdiPfS_S_)
        /*0014*/ 	.word	0x00000000


	//----- nvinfo : EIATTR_REGCOUNT
	.align		4
.L_3:
        /*0018*/ 	.byte	0x04, 0x2f
        /*001a*/ 	.short	(.L_5 - .L_4)
	.align		4
.L_4:
        /*001c*/ 	.word	index@(_Z20dotProdWithSharedMemiPfS_S_)
        /*0020*/ 	.word	0x00000012


	//----- nvinfo : EIATTR_FRAME_SIZE
	.align		4
.L_5:
        /*0024*/ 	.byte	0x04, 0x11
        /*0026*/ 	.short	(.L_7 - .L_6)
	.align		4
.L_6:
        /*0028*/ 	.word	index@(_Z20dotProdWithSharedMemiPfS_S_)
        /*002c*/ 	.word	0x00000000


	//----- nvinfo : EIATTR_MIN_STACK_SIZE
	.align		4
.L_7:
        /*0030*/ 	.byte	0x04, 0x12
        /*0032*/ 	.short	(.L_9 - .L_8)
	.align		4
.L_8:
        /*0034*/ 	.word	index@(_Z20dotProdWithSharedMemiPfS_S_)
        /*0038*/ 	.word	0x00000000


	//----- nvinfo : EIATTR_MIN_STACK_SIZE
	.align		4
.L_9:
        /*003c*/ 	.byte	0x04, 0x12
        /*003e*/ 	.short	(.L_11 - .L_10)
	.align		4
.L_10:
        /*0040*/ 	.word	index@(_Z7dotProdiPfS_S_)
        /*0044*/ 	.word	0x00000000
.L_11:


//--------------------- .nv.compat                --------------------------
	.section	.nv.compat,"",@"SHT_CUDA_COMPAT_INFO"
	.align	4
        /*0000*/ 	.byte	0x02, 0x09, 0x00, 0x00, 0x02, 0x02, 0x01, 0x00, 0x02, 0x05, 0x05, 0x00, 0x03, 0x07, 0x01, 0x01
        /*0010*/ 	.byte	0x02, 0x03, 0x00, 0x00, 0x02, 0x06, 0x01, 0x00, 0x04, 0x0b, 0x08, 0x00, 0x09, 0x00, 0x00, 0x00
        /*0020*/ 	.byte	0x00, 0x00, 0x00, 0x00


//--------------------- .nv.info._Z20dotProdWithSharedMemiPfS_S_ --------------------------
	.section	.nv.info._Z20dotProdWithSharedMemiPfS_S_,"",@"SHT_CUDA_INFO"
	.sectionflags	@""
	.align	4


	//----- nvinfo : EIATTR_CUDA_API_VERSION
	.align		4
        /*0000*/ 	.byte	0x04, 0x37
        /*0002*/ 	.short	(.L_13 - .L_12)
.L_12:
        /*0004*/ 	.word	0x00000082


	//----- nvinfo : EIATTR_KPARAM_INFO
	.align		4
.L_13:
        /*0008*/ 	.byte	0x04, 0x17
        /*000a*/ 	.short	(.L_15 - .L_14)
.L_14:
        /*000c*/ 	.word	0x00000000
        /*0010*/ 	.short	0x0003
        /*0012*/ 	.short	0x0018
        /*0014*/ 	.byte	0x00, 0xf5, 0x21, 0x00


	//----- nvinfo : EIATTR_KPARAM_INFO
	.align		4
.L_15:
        /*0018*/ 	.byte	0x04, 0x17
        /*001a*/ 	.short	(.L_17 - .L_16)
.L_16:
        /*001c*/ 	.word	0x00000000
        /*0020*/ 	.short	0x0002
        /*0022*/ 	.short	0x0010
        /*0024*/ 	.byte	0x00, 0xf5, 0x21, 0x00


	//----- nvinfo : EIATTR_KPARAM_INFO
	.align		4
.L_17:
        /*0028*/ 	.byte	0x04, 0x17
        /*002a*/ 	.short	(.L_19 - .L_18)
.L_18:
        /*002c*/ 	.word	0x00000000
        /*0030*/ 	.short	0x0001
        /*0032*/ 	.short	0x0008
        /*0034*/ 	.byte	0x00, 0xf5, 0x21, 0x00


	//----- nvinfo : EIATTR_KPARAM_INFO
	.align		4
.L_19:
        /*0038*/ 	.byte	0x04, 0x17
        /*003a*/ 	.short	(.L_21 - .L_20)
.L_20:
        /*003c*/ 	.word	0x00000000
        /*0040*/ 	.short	0x0000
        /*0042*/ 	.short	0x0000
        /*0044*/ 	.byte	0x00, 0xf0, 0x11, 0x00


	//----- nvinfo : EIATTR_SPARSE_MMA_MASK
	.align		4
.L_21:
        /*0048*/ 	.byte	0x03, 0x50
        /*004a*/ 	.short	0x0000


	//----- nvinfo : EIATTR_MAXREG_COUNT
	.align		4
        /*004c*/ 	.byte	0x03, 0x1b
        /*004e*/ 	.short	0x00ff


	//----- nvinfo : EIATTR_NUM_BARRIERS
	.align		4
        /*0050*/ 	.byte	0x02, 0x4c
        /*0052*/ 	.byte	0x01
	.zero		1


	//----- nvinfo : EIATTR_MERCURY_ISA_VERSION
	.align		4
        /*0054*/ 	.byte	0x03, 0x5f
        /*0056*/ 	.short	0x0101


	//----- nvinfo : EIATTR_VRC_CTA_INIT_COUNT
	.align		4
        /*0058*/ 	.byte	0x02, 0x4a
	.zero		1
	.zero		1


	//----- nvinfo : EIATTR_EXIT_INSTR_OFFSETS
	.align		4
        /*005c*/ 	.byte	0x04, 0x1c
        /*005e*/ 	.short	(.L_23 - .L_22)


	//   ....[0]....
.L_22:
        /*0060*/ 	.word	0x000002e0


	//   ....[1]....
        /*0064*/ 	.word	0x00000360


	//----- nvinfo : EIATTR_CRS_STACK_SIZE
	.align		4
.L_23:
        /*0068*/ 	.byte	0x04, 0x1e
        /*006a*/ 	.short	(.L_25 - .L_24)
.L_24:
        /*006c*/ 	.word	0x00000000


	//----- nvinfo : EIATTR_CBANK_PARAM_SIZE
	.align		4
.L_25:
        /*0070*/ 	.byte	0x03, 0x19
        /*0072*/ 	.short	0x0020


	//----- nvinfo : EIATTR_PARAM_CBANK
	.align		4
        /*0074*/ 	.byte	0x04, 0x0a
        /*0076*/ 	.short	(.L_27 - .L_26)
	.align		4
.L_26:
        /*0078*/ 	.word	index@(.nv.constant0._Z20dotProdWithSharedMemiPfS_S_)
        /*007c*/ 	.short	0x0380
        /*007e*/ 	.short	0x0020


	//----- nvinfo : EIATTR_SW_WAR
	.align		4
.L_27:
        /*0080*/ 	.byte	0x04, 0x36
        /*0082*/ 	.short	(.L_29 - .L_28)
.L_28:
        /*0084*/ 	.word	0x00000008
.L_29:


//--------------------- .nv.info._Z7dotProdiPfS_S_ --------------------------
	.section	.nv.info._Z7dotProdiPfS_S_,"",@"SHT_CUDA_INFO"
	.sectionflags	@""
	.align	4


	//----- nvinfo : EIATTR_CUDA_API_VERSION
	.align		4
        /*0000*/ 	.byte	0x04, 0x37
        /*0002*/ 	.short	(.L_31 - .L_30)
.L_30:
        /*0004*/ 	.word	0x00000082


	//----- nvinfo : EIATTR_KPARAM_INFO
	.align		4
.L_31:
        /*0008*/ 	.byte	0x04, 0x17
        /*000a*/ 	.short	(.L_33 - .L_32)
.L_32:
        /*000c*/ 	.word	0x00000000
        /*0010*/ 	.short	0x0003
        /*0012*/ 	.short	0x0018
        /*0014*/ 	.byte	0x00, 0xf5, 0x21, 0x00


	//----- nvinfo : EIATTR_KPARAM_INFO
	.align		4
.L_33:
        /*0018*/ 	.byte	0x04, 0x17
        /*001a*/ 	.short	(.L_35 - .L_34)
.L_34:
        /*001c*/ 	.word	0x00000000
        /*0020*/ 	.short	0x0002
        /*0022*/ 	.short	0x0010
        /*0024*/ 	.byte	0x00, 0xf5, 0x21, 0x00


	//----- nvinfo : EIATTR_KPARAM_INFO
	.align		4
.L_35:
        /*0028*/ 	.byte	0x04, 0x17
        /*002a*/ 	.short	(.L_37 - .L_36)
.L_36:
        /*002c*/ 	.word	0x00000000
        /*0030*/ 	.short	0x0001
        /*0032*/ 	.short	0x0008
        /*0034*/ 	.byte	0x00, 0xf5, 0x21, 0x00


	//----- nvinfo : EIATTR_KPARAM_INFO
	.align		4
.L_37:
        /*0038*/ 	.byte	0x04, 0x17
        /*003a*/ 	.short	(.L_39 - .L_38)
.L_38:
        /*003c*/ 	.word	0x00000000
        /*0040*/ 	.short	0x0000
        /*0042*/ 	.short	0x0000
        /*0044*/ 	.byte	0x00, 0xf0, 0x11, 0x00


	//----- nvinfo : EIATTR_SPARSE_MMA_MASK
	.align		4
.L_39:
        /*0048*/ 	.byte	0x03, 0x50
        /*004a*/ 	.short	0x0000


	//----- nvinfo : EIATTR_MAXREG_COUNT
	.align		4
        /*004c*/ 	.byte	0x03, 0x1b
        /*004e*/ 	.short	0x00ff


	//----- nvinfo : EIATTR_NUM_BARRIERS
	.align		4
        /*0050*/ 	.byte	0x02, 0x4c
        /*0052*/ 	.byte	0x01
	.zero		1


	//----- nvinfo : EIATTR_MERCURY_ISA_VERSION
	.align		4
        /*0054*/ 	.byte	0x03, 0x5f
        /*0056*/ 	.short	0x0101


	//----- nvinfo : EIATTR_VRC_CTA_INIT_COUNT
	.align		4
        /*0058*/ 	.byte	0x02, 0x4a
	.zero		1
	.zero		1


	//----- nvinfo : EIATTR_EXIT_INSTR_OFFSETS
	.align		4
        /*005c*/ 	.byte	0x04, 0x1c
        /*005e*/ 	.short	(.L_41 - .L_40)


	//   ....[0]....
.L_40:
        /*0060*/ 	.word	0x000001e0


	//----- nvinfo : EIATTR_CRS_STACK_SIZE
	.align		4
.L_41:
        /*0064*/ 	.byte	0x04, 0x1e
        /*0066*/ 	.short	(.L_43 - .L_42)
.L_42:
        /*0068*/ 	.word	0x00000000


	//----- nvinfo : EIATTR_CBANK_PARAM_SIZE
	.align		4
.L_43:
        /*006c*/ 	.byte	0x03, 0x19
        /*006e*/ 	.short	0x0020


	//----- nvinfo : EIATTR_PARAM_CBANK
	.align		4
        /*0070*/ 	.byte	0x04, 0x0a
        /*0072*/ 	.short	(.L_45 - .L_44)
	.align		4
.L_44:
        /*0074*/ 	.word	index@(.nv.constant0._Z7dotProdiPfS_S_)
        /*0078*/ 	.short	0x0380
        /*007a*/ 	.short	0x0020


	//----- nvinfo : EIATTR_SW_WAR
	.align		4
.L_45:
        /*007c*/ 	.byte	0x04, 0x36
        /*007e*/ 	.short	(.L_47 - .L_46)
.L_46:
        /*0080*/ 	.word	0x00000008
.L_47:


//--------------------- .nv.callgraph             --------------------------
	.section	.nv.callgraph,"",@"SHT_CUDA_CALLGRAPH"
	.align	4
	.sectionentsize	8
	.align		4
        /*0000*/ 	.word	0x00000000
	.align		4
        /*0004*/ 	.word	0xffffffff
	.align		4
        /*0008*/ 	.word	0x00000000
	.align		4
        /*000c*/ 	.word	0xfffffffe
	.align		4
        /*0010*/ 	.word	0x00000000
	.align		4
        /*0014*/ 	.word	0xfffffffd
	.align		4
        /*0018*/ 	.word	0x00000000
	.align		4
        /*001c*/ 	.word	0xfffffffc


//--------------------- .text._Z20dotProdWithSharedMemiPfS_S_ --------------------------
	.section	.text._Z20dotProdWithSharedMemiPfS_S_,"ax",@progbits
	.align	128
        .global         _Z20dotProdWithSharedMemiPfS_S_
        .type           _Z20dotProdWithSharedMemiPfS_S_,@function
        .size           _Z20dotProdWithSharedMemiPfS_S_,(.L_x_10 - _Z20dotProdWithSharedMemiPfS_S_)
        .other          _Z20dotProdWithSharedMemiPfS_S_,@"STO_CUDA_ENTRY STV_DEFAULT"
_Z20dotProdWithSharedMemiPfS_S_:
.text._Z20dotProdWithSharedMemiPfS_S_:
[----:B------:R-:W-:Y:S01]  /*0000*/  LDC R1, c[0x0][0x37c] ;  /* 0x0000df00ff017b82 */ /* 0x000fe20000000800 */
[----:B------:R-:W0:Y:S01]  /*0010*/  S2R R12, SR_TID.X ;  /* 0x00000000000c7919 */ /* 0x000e220000002100 */
[----:B------:R-:W1:Y:S01]  /*0020*/  LDCU UR4, c[0x0][0x360] ;  /* 0x00006c00ff0477ac */ /* 0x000e620008000800 */
[----:B------:R-:W-:Y:S01]  /*0030*/  BSSY.RECONVERGENT B0, `(.L_x_0) ;  /* 0x0000016000007945 */ /* 0x000fe20003800200 */
[----:B------:R-:W-:Y:S01]  /*0040*/  IMAD.MOV.U32 R11, RZ, RZ, RZ ;  /* 0x000000ffff0b7224 */ /* 0x000fe200078e00ff */
[----:B------:R-:W0:Y:S01]  /*0050*/  S2R R13, SR_CTAID.X ;  /* 0x00000000000d7919 */ /* 0x000e220000002500 */
[----:B------:R-:W2:Y:S01]  /*0060*/  LDCU UR5, c[0x0][0x380] ;  /* 0x00007000ff0577ac */ /* 0x000ea20008000800 */
[----:B------:R-:W3:Y:S01]  /*0070*/  LDCU.64 UR6, c[0x0][0x358] ;  /* 0x00006b00ff0677ac */ /* 0x000ee20008000a00 */
[----:B-1----:R-:W-:Y:S02]  /*0080*/  IMAD.U32 R10, RZ, RZ, UR4 ;  /* 0x00000004ff0a7e24 */ /* 0x002fe4000f8e00ff */
[----:B0-----:R-:W-:-:S05]  /*0090*/  IMAD R0, R13, UR4, R12 ;  /* 0x000000040d007c24 */ /* 0x001fca000f8e020c */
[----:B--2---:R-:W-:-:S13]  /*00a0*/  ISETP.GE.U32.AND P0, PT, R0, UR5, PT ;  /* 0x0000000500007c0c */ /* 0x004fda000bf06070 */
[----:B---3--:R-:W-:Y:S05]  /*00b0*/  @P0 BRA `(.L_x_1) ;  /* 0x0000000000340947 */ /* 0x008fea0003800000 */
[----:B------:R-:W0:Y:S01]  /*00c0*/  LDC.64 R6, c[0x0][0x388] ;  /* 0x0000e200ff067b82 */ /* 0x000e220000000a00 */
[----:B------:R-:W1:Y:S01]  /*00d0*/  LDCU UR4, c[0x0][0x370] ;  /* 0x00006e00ff0477ac */ /* 0x000e620008000800 */
[----:B------:R-:W-:-:S06]  /*00e0*/  HFMA2 R11, -RZ, RZ, 0, 0 ;  /* 0x00000000ff0b7431 */ /* 0x000fcc00000001ff */
[----:B------:R-:W2:Y:S01]  /*00f0*/  LDC.64 R8, c[0x0][0x390] ;  /* 0x0000e400ff087b82 */ /* 0x000ea20000000a00 */
[----:B-1----:R-:W-:-:S07]  /*0100*/  IMAD R15, R10, UR4, RZ ;  /* 0x000000040a0f7c24 */ /* 0x002fce000f8e02ff */
.L_x_2:
[----:B0-----:R-:W-:-:S04]  /*0110*/  IMAD.WIDE.U32 R2, R0, 0x4, R6 ;  /* 0x0000000400027825 */ /* 0x001fc800078e0006 */
[----:B--2---:R-:W-:Y:S02]  /*0120*/  IMAD.WIDE.U32 R4, R0, 0x4, R8 ;  /* 0x0000000400047825 */ /* 0x004fe400078e0008 */
[----:B------:R-:W2:Y:S04]  /*0130*/  LDG.E R2, desc[UR6][R2.64] ;  /* 0x0000000602027981 */ /* 0x000ea8000c1e1900 */
[----:B------:R-:W2:Y:S01]  /*0140*/  LDG.E R4, desc[UR6][R4.64] ;  /* 0x0000000604047981 */ /* 0x000ea2000c1e1900 */
[----:B------:R-:W-:-:S05]  /*0150*/  IMAD.IADD R0, R15, 0x1, R0 ;  /* 0x000000010f007824 */ /* 0x000fca00078e0200 */
[----:B------:R-:W-:Y:S01]  /*0160*/  ISETP.GE.U32.AND P0, PT, R0, UR5, PT ;  /* 0x0000000500007c0c */ /* 0x000fe2000bf06070 */
[----:B--2---:R-:W-:-:S12]  /*0170*/  FFMA R11, R2, R4, R11 ;  /* 0x00000004020b7223 */ /* 0x004fd8000000000b */
[----:B------:R-:W-:Y:S05]  /*0180*/  @!P0 BRA `(.L_x_2) ;  /* 0xfffffffc00e08947 */ /* 0x000fea000383ffff */
.L_x_1:
[----:B------:R-:W-:Y:S05]  /*0190*/  BSYNC.RECONVERGENT B0 ;  /* 0x0000000000007941 */ /* 0x000fea0003800200 */
.L_x_0:
[----:B------:R-:W0:Y:S01]  /*01a0*/  S2UR UR5, SR_CgaCtaId ;  /* 0x00000000000579c3 */ /* 0x000e220000008800 */
[----:B------:R-:W-:Y:S01]  /*01b0*/  UMOV UR4, 0x400 ;  /* 0x0000040000047882 */ /* 0x000fe20000000000 */
[----:B------:R-:W-:Y:S02]  /*01c0*/  ISETP.GE.U32.AND P1, PT, R10, 0x2, PT ;  /* 0x000000020a00780c */ /* 0x000fe40003f26070 */
[----:B------:R-:W-:Y:S01]  /*01d0*/  ISETP.NE.AND P0, PT, R12, RZ, PT ;  /* 0x000000ff0c00720c */ /* 0x000fe20003f05270 */
[----:B0-----:R-:W-:-:S06]  /*01e0*/  ULEA UR4, UR5, UR4, 0x18 ;  /* 0x0000000405047291 */ /* 0x001fcc000f8ec0ff */
[----:B------:R-:W-:-:S05]  /*01f0*/  LEA R0, R12, UR4, 0x2 ;  /* 0x000000040c007c11 */ /* 0x000fca000f8e10ff */
[----:B------:R0:W-:Y:S01]  /*0200*/  STS [R0], R11 ;  /* 0x0000000b00007388 */ /* 0x0001e20000000800 */
[----:B------:R-:W-:Y:S06]  /*0210*/  BAR.SYNC.DEFER_BLOCKING 0x0 ;  /* 0x0000000000007b1d */ /* 0x000fec0000010000 */
[----:B------:R-:W-:Y:S05]  /*0220*/  @!P1 BRA `(.L_x_3) ;  /* 0x00000000002c9947 */ /* 0x000fea0003800000 */
.L_x_4:
[----:B------:R-:W-:-:S04]  /*0230*/  SHF.R.U32.HI R5, RZ, 0x1, R10 ;  /* 0x00000001ff057819 */ /* 0x000fc8000001160a */
[----:B------:R-:W-:-:S13]  /*0240*/  ISETP.GE.U32.AND P1, PT, R12, R5, PT ;  /* 0x000000050c00720c */ /* 0x000fda0003f26070 */
[----:B------:R-:W-:Y:S01]  /*0250*/  @!P1 LEA R2, R5, R0, 0x2 ;  /* 0x0000000005029211 */ /* 0x000fe200078e10ff */
[----:B------:R-:W-:Y:S05]  /*0260*/  @!P1 LDS R3, [R0] ;  /* 0x0000000000039984 */ /* 0x000fea0000000800 */
[----:B------:R-:W1:Y:S02]  /*0270*/  @!P1 LDS R2, [R2] ;  /* 0x0000000002029984 */ /* 0x000e640000000800 */
[----:B-1----:R-:W-:-:S05]  /*0280*/  @!P1 FADD R3, R2, R3 ;  /* 0x0000000302039221 */ /* 0x002fca0000000000 */
[----:B------:R1:W-:Y:S01]  /*0290*/  @!P1 STS [R0], R3 ;  /* 0x0000000300009388 */ /* 0x0003e20000000800 */
[----:B------:R-:W-:Y:S01]  /*02a0*/  BAR.SYNC.DEFER_BLOCKING 0x0 ;  /* 0x0000000000007b1d */ /* 0x000fe20000010000 */
[----:B------:R-:W-:Y:S02]  /*02b0*/  ISETP.GT.U32.AND P1, PT, R10, 0x3, PT ;  /* 0x000000030a00780c */ /* 0x000fe40003f24070 */
[----:B------:R-:W-:-:S11]  /*02c0*/  MOV R10, R5 ;  /* 0x00000005000a7202 */ /* 0x000fd60000000f00 */
[----:B-1----:R-:W-:Y:S05]  /*02d0*/  @P1 BRA `(.L_x_4) ;  /* 0xfffffffc00d41947 */ /* 0x002fea000383ffff */
.L_x_3:
[----:B------:R-:W-:Y:S05]  /*02e0*/  @P0 EXIT ;  /* 0x000000000000094d */ /* 0x000fea0003800000 */
[----:B------:R-:W1:Y:S01]  /*02f0*/  S2UR UR5, SR_CgaCtaId ;  /* 0x00000000000579c3 */ /* 0x000e620000008800 */
[----:B------:R-:W-:-:S07]  /*0300*/  UMOV UR4, 0x400 ;  /* 0x0000040000047882 */ /* 0x000fce0000000000 */
[----:B------:R-:W2:Y:S01]  /*0310*/  LDC.64 R2, c[0x0][0x398] ;  /* 0x0000e600ff027b82 */ /* 0x000ea20000000a00 */
[----:B-1----:R-:W-:Y:S01]  /*0320*/  ULEA UR4, UR5, UR4, 0x18 ;  /* 0x0000000405047291 */ /* 0x002fe2000f8ec0ff */
[----:B--2---:R-:W-:-:S08]  /*0330*/  IMAD.WIDE.U32 R2, R13, 0x4, R2 ;  /* 0x000000040d027825 */ /* 0x004fd000078e0002 */
[----:B------:R-:W1:Y:S04]  /*0340*/  LDS R5, [UR4] ;  /* 0x00000004ff057984 */ /* 0x000e680008000800 */
[----:B-1----:R-:W-:Y:S01]  /*0350*/  STG.E desc[UR6][R2.64], R5 ;  /* 0x0000000502007986 */ /* 0x002fe2000c101906 */
[----:B------:R-:W-:Y:S05]  /*0360*/  EXIT ;  /* 0x000000000000794d */ /* 0x000fea0003800000 */
.L_x_5:
[----:B------:R-:W-:-:S00]  /*0370*/  BRA `(.L_x_5) ;  /* 0xfffffffc00fc7947 */ /* 0x000fc0000383ffff */
[----:B------:R-:W-:-:S00]  /*0380*/  NOP ;  /* 0x0000000000007918 */ /* 0x000fc00000000000 */
[----:B------:R-:W-:-:S00]  /*0390*/  NOP ;  /* 0x0000000000007918 */ /* 0x000fc00000000000 */
[----:B------:R-:W-:-:S00]  /*03a0*/  NOP ;  /* 0x0000000000007918 */ /* 0x000fc00000000000 */
[----:B------:R-:W-:-:S00]  /*03b0*/  NOP ;  /* 0x0000000000007918 */ /* 0x000fc00000000000 */
[----:B------:R-:W-:-:S00]  /*03c0*/  NOP ;  /* 0x0000000000007918 */ /* 0x000fc00000000000 */
[----:B------:R-:W-:-:S00]  /*03d0*/  NOP ;  /* 0x0000000000007918 */ /* 0x000fc00000000000 */
[----:B------:R-:W-:-:S00]  /*03e0*/  NOP ;  /* 0x0000000000007918 */ /* 0x000fc00000000000 */
[----:B------:R-:W-:-:S00]  /*03f0*/  NOP ;  /* 0x0000000000007918 */ /* 0x000fc00000000000 */
.L_x_10:


//--------------------- .text._Z7dotProdiPfS_S_   --------------------------
	.section	.text._Z7dotProdiPfS_S_,"ax",@progbits
	.align	128
        .global         _Z7dotProdiPfS_S_
        .type           _Z7dotProdiPfS_S_,@function
        .size           _Z7dotProdiPfS_S_,(.L_x_11 - _Z7dotProdiPfS_S_)
        .other          _Z7dotProdiPfS_S_,@"STO_CUDA_ENTRY STV_DEFAULT"
_Z7dotProdiPfS_S_:
.text._Z7dotProdiPfS_S_:
[----:B------:R-:W-:Y:S01]  /*0000*/  LDC R1, c[0x0][0x37c] ;  /* 0x0000df00ff017b82 */ /* 0x000fe20000000800 */
[----:B------:R-:W0:Y:S01]  /*0010*/  S2R R3, SR_TID.X ;  /* 0x0000000000037919 */ /* 0x000e220000002100 */
[----:B------:R-:W0:Y:S06]  /*0020*/  LDCU UR6, c[0x0][0x360] ;  /* 0x00006c00ff0677ac */ /* 0x000e2c0008000800 */
[----:B------:R-:W1:Y:S01]  /*0030*/  LDC.64 R6, c[0x0][0x398] ;  /* 0x0000e600ff067b82 */ /* 0x000e620000000a00 */
[----:B------:R-:W-:Y:S01]  /*0040*/  BSSY.RECONVERGENT B0, `(.L_x_6) ;  /* 0x0000017000007945 */ /* 0x000fe20003800200 */
[----:B------:R-:W0:Y:S01]  /*0050*/  S2R R0, SR_CTAID.X ;  /* 0x0000000000007919 */ /* 0x000e220000002500 */
[----:B------:R-:W2:Y:S01]  /*0060*/  LDCU UR7, c[0x0][0x380] ;  /* 0x00007000ff0777ac */ /* 0x000ea20008000800 */
[----:B------:R-:W-:Y:S01]  /*0070*/  HFMA2 R13, -RZ, RZ, 0, 0 ;  /* 0x00000000ff0d7431 */ /* 0x000fe200000001ff */
[----:B------:R-:W3:Y:S01]  /*0080*/  LDCU.64 UR4, c[0x0][0x358] ;  /* 0x00006b00ff0477ac */ /* 0x000ee20008000a00 */
[----:B0-----:R-:W-:-:S04]  /*0090*/  IMAD R3, R0, UR6, R3 ;  /* 0x0000000600037c24 */ /* 0x001fc8000f8e0203 */
[C---:B-1----:R-:W-:Y:S01]  /*00a0*/  IMAD.WIDE.U32 R6, R3.reuse, 0x4, R6 ;  /* 0x0000000403067825 */ /* 0x042fe200078e0006 */
[----:B--2---:R-:W-:-:S13]  /*00b0*/  ISETP.GE.U32.AND P0, PT, R3, UR7, PT ;  /* 0x0000000703007c0c */ /* 0x004fda000bf06070 */
[----:B---3--:R-:W-:Y:S05]  /*00c0*/  @P0 BRA `(.L_x_7) ;  /* 0x0000000000380947 */ /* 0x008fea0003800000 */
[----:B------:R-:W0:Y:S01]  /*00d0*/  LDC R0, c[0x0][0x370] ;  /* 0x0000dc00ff007b82 */ /* 0x000e220000000800 */
[----:B------:R-:W-:Y:S02]  /*00e0*/  MOV R15, R3 ;  /* 0x00000003000f7202 */ /* 0x000fe40000000f00 */
[----:B------:R-:W-:-:S05]  /*00f0*/  MOV R13, RZ ;  /* 0x000000ff000d7202 */ /* 0x000fca0000000f00 */
[----:B------:R-:W1:Y:S08]  /*0100*/  LDC.64 R8, c[0x0][0x388] ;  /* 0x0000e200ff087b82 */ /* 0x000e700000000a00 */
[----:B------:R-:W2:Y:S01]  /*0110*/  LDC.64 R10, c[0x0][0x390] ;  /* 0x0000e400ff0a7b82 */ /* 0x000ea20000000a00 */
[----:B0-----:R-:W-:-:S07]  /*0120*/  IMAD R0, R0, UR6, RZ ;  /* 0x0000000600007c24 */ /* 0x001fce000f8e02ff */
.L_x_8:
[----:B-1----:R-:W-:-:S04]  /*0130*/  IMAD.WIDE.U32 R2, R15, 0x4, R8 ;  /* 0x000000040f027825 */ /* 0x002fc800078e0008 */
[----:B--2---:R-:W-:Y:S02]  /*0140*/  IMAD.WIDE.U32 R4, R15, 0x4, R10 ;  /* 0x000000040f047825 */ /* 0x004fe400078e000a */
[----:B------:R-:W2:Y:S04]  /*0150*/  LDG.E R2, desc[UR4][R2.64] ;  /* 0x0000000402027981 */ /* 0x000ea8000c1e1900 */
[----:B------:R-:W2:Y:S01]  /*0160*/  LDG.E R4, desc[UR4][R4.64] ;  /* 0x0000000404047981 */ /* 0x000ea2000c1e1900 */
[----:B------:R-:W-:-:S04]  /*0170*/  IADD3 R15, PT, PT, R0, R15, RZ ;  /* 0x0000000f000f7210 */ /* 0x000fc80007ffe0ff */
[----:B------:R-:W-:Y:S01]  /*0180*/  ISETP.GE.U32.AND P0, PT, R15, UR7, PT ;  /* 0x000000070f007c0c */ /* 0x000fe2000bf06070 */
[----:B--2---:R-:W-:-:S12]  /*0190*/  FFMA R13, R2, R4, R13 ;  /* 0x00000004020d7223 */ /* 0x004fd8000000000d */
[----:B------:R-:W-:Y:S05]  /*01a0*/  @!P0 BRA `(.L_x_8) ;  /* 0xfffffffc00e08947 */ /* 0x000fea000383ffff */
.L_x_7:
[----:B------:R-:W-:Y:S05]  /*01b0*/  BSYNC.RECONVERGENT B0 ;  /* 0x0000000000007941 */ /* 0x000fea0003800200 */
.L_x_6:
[----:B------:R-:W-:Y:S06]  /*01c0*/  BAR.SYNC.DEFER_BLOCKING 0x0 ;  /* 0x0000000000007b1d */ /* 0x000fec0000010000 */
[----:B------:R-:W-:Y:S01]  /*01d0*/  STG.E desc[UR4][R6.64], R13 ;  /* 0x0000000d06007986 */ /* 0x000fe2000c101904 */
[----:B------:R-:W-:Y:S05]  /*01e0*/  EXIT ;  /* 0x000000000000794d */ /* 0x000fea0003800000 */
.L_x_9:
        /* <DEDUP_REMOVED lines=9> */
.L_x_11:


//--------------------- .nv.shared._Z20dotProdWithSharedMemiPfS_S_ --------------------------
	.section	.nv.shared._Z20dotProdWithSharedMemiPfS_S_,"aw",@nobits
	.sectionflags	@""
	.align	4
.nv.shared._Z20dotProdWithSharedMemiPfS_S_:
	.zero		2048


//--------------------- .nv.shared.reserved.0     --------------------------
	.section	.nv.shared.reserved.0,"aw",@nobits
	.weak		__nv_reservedSMEM_offset_0_alias
	.size		__nv_reservedSMEM_offset_0_alias, 0, 64
	.other		__nv_reservedSMEM_offset_0_alias,@"STO_CUDA_RESERVED_SHARED STV_DEFAULT"
__nv_reservedSMEM_offset_0_alias:
	.zero		0
	.zero		64


//--------------------- .nv.constant0._Z20dotProdWithSharedMemiPfS_S_ --------------------------
	.section	.nv.constant0._Z20dotProdWithSharedMemiPfS_S_,"a",@progbits
	.sectionflags	@""
	.align	4
.nv.constant0._Z20dotProdWithSharedMemiPfS_S_:
	.zero		928


//--------------------- .nv.constant0._Z7dotProdiPfS_S_ --------------------------
	.section	.nv.constant0._Z7dotProdiPfS_S_,"a",@progbits
	.sectionflags	@""
	.align	4
.nv.constant0._Z7dotProdiPfS_S_:
	.zero		928


//--------------------- SYMBOLS --------------------------

	.type		.nv.reservedSmem.offset0,@object
	.size		.nv.reservedSmem.offset0,0x4
	.type		.nv.reservedSmem.cap,@object
	.size		.nv.reservedSmem.cap,0x4
